//
// Generated by NVIDIA NVVM Compiler
//
// Compiler Build ID: CL-36424714
// Cuda compilation tools, release 13.0, V13.0.88
// Based on NVVM 20.0.0
//

.version 9.0
.target sm_100
.address_size 64

	// .globl	_Z7kernel2PiS_i
.extern .func  (.param .b32 func_retval0) vprintf
(
	.param .b64 vprintf_param_0,
	.param .b64 vprintf_param_1
)
;
.global .align 1 .b8 $str[18] = {37, 102, 43, 103, 95, 100, 97, 116, 97, 91, 37, 100, 93, 61, 37, 102, 10};

.visible .entry _Z7kernel2PiS_i(
	.param .u64 .ptr .align 1 _Z7kernel2PiS_i_param_0,
	.param .u64 .ptr .align 1 _Z7kernel2PiS_i_param_1,
	.param .u32 _Z7kernel2PiS_i_param_2
)
{
	.reg .pred 	%p<3>;
	.reg .b32 	%r<6>;
	.reg .b64 	%rd<3>;

	ld.param.u64 	%rd2, [_Z7kernel2PiS_i_param_0];
	cvta.to.global.u64 	%rd1, %rd2;
	mov.u32 	%r1, %tid.x;
	setp.eq.s32 	%p1, %r1, 1;
	@%p1 bra 	$L__BB0_3;
	setp.ne.s32 	%p2, %r1, 0;
	@%p2 bra 	$L__BB0_4;
	ld.global.u32 	%r4, [%rd1];
	add.s32 	%r5, %r4, 2;
	st.global.u32 	[%rd1], %r5;
	bra.uni 	$L__BB0_4;
$L__BB0_3:
	ld.global.u32 	%r2, [%rd1+4];
	add.s32 	%r3, %r2, 3;
	st.global.u32 	[%rd1+4], %r3;
$L__BB0_4:
	ret;

}
	// .globl	_Z6kernelPff
.visible .entry _Z6kernelPff(
	.param .u64 .ptr .align 1 _Z6kernelPff_param_0,
	.param .f32 _Z6kernelPff_param_1
)
{
	.local .align 8 .b8 	__local_depot1[24];
	.reg .b64 	%SP;
	.reg .b64 	%SPL;
	.reg .b32 	%r<7>;
	.reg .b32 	%f<4>;
	.reg .b64 	%rd<9>;
	.reg .b64 	%fd<3>;

	mov.u64 	%SPL, __local_depot1;
	cvta.local.u64 	%SP, %SPL;
	ld.param.u64 	%rd1, [_Z6kernelPff_param_0];
	ld.param.f32 	%f1, [_Z6kernelPff_param_1];
	cvta.to.global.u64 	%rd2, %rd1;
	add.u64 	%rd3, %SP, 0;
	add.u64 	%rd4, %SPL, 0;
	mov.u32 	%r1, %ctaid.x;
	mov.u32 	%r2, %ntid.x;
	mov.u32 	%r3, %tid.x;
	mad.lo.s32 	%r4, %r1, %r2, %r3;
	mul.wide.s32 	%rd5, %r4, 4;
	add.s64 	%rd6, %rd2, %rd5;
	ld.global.f32 	%f2, [%rd6];
	add.f32 	%f3, %f1, %f2;
	st.global.f32 	[%rd6], %f3;
	cvt.f64.f32 	%fd1, %f1;
	cvt.f64.f32 	%fd2, %f3;
	st.local.f64 	[%rd4], %fd1;
	st.local.u32 	[%rd4+8], %r4;
	st.local.f64 	[%rd4+16], %fd2;
	mov.u64 	%rd7, $str;
	cvta.global.u64 	%rd8, %rd7;
	{ // callseq 0, 0
	.param .b64 param0;
	st.param.b64 	[param0], %rd8;
	.param .b64 param1;
	st.param.b64 	[param1], %rd3;
	.param .b32 retval0;
	call.uni (retval0), 
	vprintf, 
	(
	param0, 
	param1
	);
	ld.param.b32 	%r5, [retval0];
	} // callseq 0
	ret;

}


// ===== COMPILED SASS (sm_100) =====

	.target	sm_100

	.elftype	@"ET_EXEC"


//--------------------- .note.nv.tkinfo           --------------------------
	.section	.note.nv.tkinfo,"",@"SHT_NOTE"
	.sectionflags	@"SHF_NOTE_NV_TKINFO"
	.tkinfo
        /*0018*/ 	.word	0x00000002
        /*0030*/ 	.string	""
        /*0030*/ 	.string	"ptxas"
        /*0030*/ 	.string	"Cuda compilation tools, release 13.0, V13.0.88"
        /*0030*/ 	.string	"Build cuda_13.0.r13.0/compiler.36424714_0"
        /*0030*/ 	.string	"-arch sm_100 -m 64 "



//--------------------- .note.nv.cuinfo           --------------------------
	.section	.note.nv.cuinfo,"",@"SHT_NOTE"
	.sectionflags	@"SHF_NOTE_NV_CUINFO"
        /*0018*/ 	.short	0x0002
        /*001a*/ 	.short	0x0064
        /*001c*/ 	.short	0x0082
	.zero		2


//--------------------- .nv.info                  --------------------------
	.section	.nv.info,"",@"SHT_CUDA_INFO"
	.align	4


	//----- nvinfo : EIATTR_REGCOUNT
	.align		4
        /*0000*/ 	.byte	0x04, 0x2f
        /*0002*/ 	.short	(.L_2 - .L_1)
	.align		4
.L_1:
        /*0004*/ 	.word	index@(_Z7kernel2PiS_i)
        /*0008*/ 	.word	0x00000008


	//----- nvinfo : EIATTR_FRAME_SIZE
	.align		4
.L_2:
        /*000c*/ 	.byte	0x04, 0x11
        /*000e*/ 	.short	(.L_4 - .L_3)
	.align		4
.L_3:
        /*0010*/ 	.word	index@(_Z7kernel2PiS_i)
        /*0014*/ 	.word	0x00000000


	//----- nvinfo : EIATTR_REGCOUNT
	.align		4
.L_4:
        /*0018*/ 	.byte	0x04, 0x2f
        /*001a*/ 	.short	(.L_6 - .L_5)
	.align		4
.L_5:
        /*001c*/ 	.word	index@(_Z6kernelPff)
        /*0020*/ 	.word	0x00000018


	//----- nvinfo : EIATTR_FRAME_SIZE
	.align		4
.L_6:
        /*0024*/ 	.byte	0x04, 0x11
        /*0026*/ 	.short	(.L_8 - .L_7)
	.align		4
.L_7:
        /*0028*/ 	.word	index@(_Z6kernelPff)
        /*002c*/ 	.word	0x00000018


	//----- nvinfo : EIATTR_MIN_STACK_SIZE
	.align		4
.L_8:
        /*0030*/ 	.byte	0x04, 0x12
        /*0032*/ 	.short	(.L_10 - .L_9)
	.align		4
.L_9:
        /*0034*/ 	.word	index@(_Z6kernelPff)
        /*0038*/ 	.word	0x00000018


	//----- nvinfo : EIATTR_MIN_STACK_SIZE
	.align		4
.L_10:
        /*003c*/ 	.byte	0x04, 0x12
        /*003e*/ 	.short	(.L_12 - .L_11)
	.align		4
.L_11:
        /*0040*/ 	.word	index@(_Z7kernel2PiS_i)
        /*0044*/ 	.word	0x00000000
.L_12:


//--------------------- .nv.compat                --------------------------
	.section	.nv.compat,"",@"SHT_CUDA_COMPAT_INFO"
	.align	4
        /*0000*/ 	.byte	0x02, 0x09, 0x00, 0x00, 0x02, 0x02, 0x01, 0x00, 0x02, 0x05, 0x05, 0x00, 0x03, 0x07, 0x01, 0x01
        /*0010*/ 	.byte	0x02, 0x03, 0x00, 0x00, 0x02, 0x06, 0x01, 0x00, 0x04, 0x0b, 0x08, 0x00, 0x09, 0x00, 0x00, 0x00
        /*0020*/ 	.byte	0x00, 0x00, 0x00, 0x00


//--------------------- .nv.info._Z6kernelPff     --------------------------
	.section	.nv.info._Z6kernelPff,"",@"SHT_CUDA_INFO"
	.sectionflags	@""
	.align	4


	//----- nvinfo : EIATTR_CUDA_API_VERSION
	.align		4
        /*0000*/ 	.byte	0x04, 0x37
        /*0002*/ 	.short	(.L_14 - .L_13)
.L_13:
        /*0004*/ 	.word	0x00000082


	//----- nvinfo : EIATTR_KPARAM_INFO
	.align		4
.L_14:
        /*0008*/ 	.byte	0x04, 0x17
        /*000a*/ 	.short	(.L_16 - .L_15)
.L_15:
        /*000c*/ 	.word	0x00000000
        /*0010*/ 	.short	0x0001
        /*0012*/ 	.short	0x0008
        /*0014*/ 	.byte	0x00, 0xf0, 0x11, 0x00


	//----- nvinfo : EIATTR_KPARAM_INFO
	.align		4
.L_16:
        /*0018*/ 	.byte	0x04, 0x17
        /*001a*/ 	.short	(.L_18 - .L_17)
.L_17:
        /*001c*/ 	.word	0x00000000
        /*0020*/ 	.short	0x0000
        /*0022*/ 	.short	0x0000
        /*0024*/ 	.byte	0x00, 0xf5, 0x21, 0x00


	//----- nvinfo : EIATTR_SPARSE_MMA_MASK
	.align		4
.L_18:
        /*0028*/ 	.byte	0x03, 0x50
        /*002a*/ 	.short	0x0000


	//----- nvinfo : EIATTR_MAXREG_COUNT
	.align		4
        /*002c*/ 	.byte	0x03, 0x1b
        /*002e*/ 	.short	0x00ff


	//----- nvinfo : EIATTR_EXTERNS
	.align		4
        /*0030*/ 	.byte	0x04, 0x0f
        /*0032*/ 	.short	(.L_20 - .L_19)


	//   ....[0]....
	.align		4
.L_19:
        /*0034*/ 	.word	index@(vprintf)


	//----- nvinfo : EIATTR_MERCURY_ISA_VERSION
	.align		4
.L_20:
        /*0038*/ 	.byte	0x03, 0x5f
        /*003a*/ 	.short	0x0101


	//----- nvinfo : EIATTR_VRC_CTA_INIT_COUNT
	.align		4
        /*003c*/ 	.byte	0x02, 0x4a
	.zero		1
	.zero		1


	//----- nvinfo : EIATTR_SYSCALL_OFFSETS
	.align		4
        /*0040*/ 	.byte	0x04, 0x46
        /*0042*/ 	.short	(.L_22 - .L_21)


	//   ....[0]....
.L_21:
        /*0044*/ 	.word	0x000001c0


	//----- nvinfo : EIATTR_EXIT_INSTR_OFFSETS
	.align		4
.L_22:
        /*0048*/ 	.byte	0x04, 0x1c
        /*004a*/ 	.short	(.L_24 - .L_23)


	//   ....[0]....
.L_23:
        /*004c*/ 	.word	0x000001d0


	//----- nvinfo : EIATTR_CBANK_PARAM_SIZE
	.align		4
.L_24:
        /*0050*/ 	.byte	0x03, 0x19
        /*0052*/ 	.short	0x000c


	//----- nvinfo : EIATTR_PARAM_CBANK
	.align		4
        /*0054*/ 	.byte	0x04, 0x0a
        /*0056*/ 	.short	(.L_26 - .L_25)
	.align		4
.L_25:
        /*0058*/ 	.word	index@(.nv.constant0._Z6kernelPff)
        /*005c*/ 	.short	0x0380
        /*005e*/ 	.short	0x000c


	//----- nvinfo : EIATTR_SW_WAR
	.align		4
.L_26:
        /*0060*/ 	.byte	0x04, 0x36
        /*0062*/ 	.short	(.L_28 - .L_27)
.L_27:
        /*0064*/ 	.word	0x00000008
.L_28:


//--------------------- .nv.info._Z7kernel2PiS_i  --------------------------
	.section	.nv.info._Z7kernel2PiS_i,"",@"SHT_CUDA_INFO"
	.sectionflags	@""
	.align	4


	//----- nvinfo : EIATTR_CUDA_API_VERSION
	.align		4
        /*0000*/ 	.byte	0x04, 0x37
        /*0002*/ 	.short	(.L_30 - .L_29)
.L_29:
        /*0004*/ 	.word	0x00000082


	//----- nvinfo : EIATTR_KPARAM_INFO
	.align		4
.L_30:
        /*0008*/ 	.byte	0x04, 0x17
        /*000a*/ 	.short	(.L_32 - .L_31)
.L_31:
        /*000c*/ 	.word	0x00000000
        /*0010*/ 	.short	0x0002
        /*0012*/ 	.short	0x0010
        /*0014*/ 	.byte	0x00, 0xf0, 0x11, 0x00


	//----- nvinfo : EIATTR_KPARAM_INFO
	.align		4
.L_32:
        /*0018*/ 	.byte	0x04, 0x17
        /*001a*/ 	.short	(.L_34 - .L_33)
.L_33:
        /*001c*/ 	.word	0x00000000
        /*0020*/ 	.short	0x0001
        /*0022*/ 	.short	0x0008
        /*0024*/ 	.byte	0x00, 0xf5, 0x21, 0x00


	//----- nvinfo : EIATTR_KPARAM_INFO
	.align		4
.L_34:
        /*0028*/ 	.byte	0x04, 0x17
        /*002a*/ 	.short	(.L_36 - .L_35)
.L_35:
        /*002c*/ 	.word	0x00000000
        /*0030*/ 	.short	0x0000
        /*0032*/ 	.short	0x0000
        /*0034*/ 	.byte	0x00, 0xf5, 0x21, 0x00


	//----- nvinfo : EIATTR_SPARSE_MMA_MASK
	.align		4
.L_36:
        /*0038*/ 	.byte	0x03, 0x50
        /*003a*/ 	.short	0x0000


	//----- nvinfo : EIATTR_MAXREG_COUNT
	.align		4
        /*003c*/ 	.byte	0x03, 0x1b
        /*003e*/ 	.short	0x00ff


	//----- nvinfo : EIATTR_MERCURY_ISA_VERSION
	.align		4
        /*0040*/ 	.byte	0x03, 0x5f
        /*0042*/ 	.short	0x0101


	//----- nvinfo : EIATTR_VRC_CTA_INIT_COUNT
	.align		4
        /*0044*/ 	.byte	0x02, 0x4a
	.zero		1
	.zero		1


	//----- nvinfo : EIATTR_EXIT_INSTR_OFFSETS
	.align		4
        /*0048*/ 	.byte	0x04, 0x1c
        /*004a*/ 	.short	(.L_38 - .L_37)


	//   ....[0]....
.L_37:
        /*004c*/ 	.word	0x00000060


	//   ....[1]....
        /*0050*/ 	.word	0x000000b0


	//   ....[2]....
        /*0054*/ 	.word	0x00000100


	//----- nvinfo : EIATTR_CRS_STACK_SIZE
	.align		4
.L_38:
        /*0058*/ 	.byte	0x04, 0x1e
        /*005a*/ 	.short	(.L_40 - .L_39)
.L_39:
        /*005c*/ 	.word	0x00000000


	//----- nvinfo : EIATTR_CBANK_PARAM_SIZE
	.align		4
.L_40:
        /*0060*/ 	.byte	0x03, 0x19
        /*0062*/ 	.short	0x0014


	//----- nvinfo : EIATTR_PARAM_CBANK
	.align		4
        /*0064*/ 	.byte	0x04, 0x0a
        /*0066*/ 	.short	(.L_42 - .L_41)
	.align		4
.L_41:
        /*0068*/ 	.word	index@(.nv.constant0._Z7kernel2PiS_i)
        /*006c*/ 	.short	0x0380
        /*006e*/ 	.short	0x0014


	//----- nvinfo : EIATTR_SW_WAR
	.align		4
.L_42:
        /*0070*/ 	.byte	0x04, 0x36
        /*0072*/ 	.short	(.L_44 - .L_43)
.L_43:
        /*0074*/ 	.word	0x00000008
.L_44:


//--------------------- .nv.callgraph             --------------------------
	.section	.nv.callgraph,"",@"SHT_CUDA_CALLGRAPH"
	.align	4
	.sectionentsize	8
	.align		4
        /*0000*/ 	.word	0x00000000
	.align		4
        /*0004*/ 	.word	0xffffffff
	.align		4
        /*0008*/ 	.word	index@(_Z6kernelPff)
	.align		4
        /*000c*/ 	.word	index@(vprintf)
	.align		4
        /*0010*/ 	.word	0x00000000
	.align		4
        /*0014*/ 	.word	0xfffffffe
	.align		4
        /*0018*/ 	.word	0x00000000
	.align		4
        /*001c*/ 	.word	0xfffffffd
	.align		4
        /*0020*/ 	.word	0x00000000
	.align		4
        /*0024*/ 	.word	0xfffffffc


//--------------------- .nv.constant4             --------------------------
	.section	.nv.constant4,"a",@progbits
	.align	8
	.align		8
.nv.constant4:
        /*0000*/ 	.dword	vprintf
	.align		8
        /*0008*/ 	.dword	$str


//--------------------- .text._Z6kernelPff        --------------------------
	.section	.text._Z6kernelPff,"ax",@progbits
	.align	128
        .global         _Z6kernelPff
        .type           _Z6kernelPff,@function
        .size           _Z6kernelPff,(.L_x_4 - _Z6kernelPff)
        .other          _Z6kernelPff,@"STO_CUDA_ENTRY STV_DEFAULT"
_Z6kernelPff:
.text._Z6kernelPff:
[----:B------:R-:W0:Y:S01]  /*0000*/  LDC R1, c[0x0][0x37c] ;  /* 0x0000df00ff017b82 */ /* 0x000e220000000800 */
[----:B------:R-:W1:Y:S01]  /*0010*/  S2R R5, SR_TID.X ;  /* 0x0000000000057919 */ /* 0x000e620000002100 */
[----:B------:R-:W2:Y:S06]  /*0020*/  LDCU UR7, c[0x0][0x2fc] ;  /* 0x00005f80ff0777ac */ /* 0x000eac0008000800 */
[----:B------:R-:W1:Y:S01]  /*0030*/  S2UR UR6, SR_CTAID.X ;  /* 0x00000000000679c3 */ /* 0x000e620000002500 */
[----:B0-----:R-:W-:Y:S01]  /*0040*/  VIADD R1, R1, 0xffffffe8 ;  /* 0xffffffe801017836 */ /* 0x001fe20000000000 */
[----:B------:R-:W0:Y:S06]  /*0050*/  LDCU.64 UR4, c[0x0][0x358] ;  /* 0x00006b00ff0477ac */ /* 0x000e2c0008000a00 */
[----:B------:R-:W3:Y:S01]  /*0060*/  LDC.64 R2, c[0x0][0x380] ;  /* 0x0000e000ff027b82 */ /* 0x000ee20000000a00 */
[----:B------:R-:W-:Y:S01]  /*0070*/  MOV R8, 0x0 ;  /* 0x0000000000087802 */ /* 0x000fe20000000f00 */
[----:B------:R-:W4:Y:S06]  /*0080*/  LDCU.64 UR8, c[0x4][0x8] ;  /* 0x01000100ff0877ac */ /* 0x000f2c0008000a00 */
[----:B------:R-:W1:Y:S02]  /*0090*/  LDC R0, c[0x0][0x360] ;  /* 0x0000d800ff007b82 */ /* 0x000e640000000800 */
[----:B-1----:R-:W-:Y:S01]  /*00a0*/  IMAD R0, R0, UR6, R5 ;  /* 0x0000000600007c24 */ /* 0x002fe2000f8e0205 */
[----:B------:R-:W1:Y:S03]  /*00b0*/  LDCU UR6, c[0x0][0x388] ;  /* 0x00007100ff0677ac */ /* 0x000e660008000800 */
[----:B---3--:R-:W-:-:S05]  /*00c0*/  IMAD.WIDE R2, R0, 0x4, R2 ;  /* 0x0000000400027825 */ /* 0x008fca00078e0202 */
[----:B0-----:R-:W3:Y:S01]  /*00d0*/  LDG.E R9, desc[UR4][R2.64] ;  /* 0x0000000402097981 */ /* 0x001ee2000c1e1900 */
[----:B------:R0:W0:Y:S01]  /*00e0*/  LDC.64 R14, c[0x4][R8] ;  /* 0x01000000080e7b82 */ /* 0x0000220000000a00 */
[----:B----4-:R-:W-:Y:S01]  /*00f0*/  IMAD.U32 R4, RZ, RZ, UR8 ;  /* 0x00000008ff047e24 */ /* 0x010fe2000f8e00ff */
[----:B------:R-:W-:Y:S01]  /*0100*/  MOV R5, UR9 ;  /* 0x0000000900057c02 */ /* 0x000fe20008000f00 */
[----:B------:R4:W-:Y:S01]  /*0110*/  STL [R1+0x8], R0 ;  /* 0x0000080001007387 */ /* 0x0009e20000100800 */
[----:B-1----:R-:W1:Y:S03]  /*0120*/  F2F.F64.F32 R10, UR6 ;  /* 0x00000006000a7d10 */ /* 0x002e660008201800 */
[----:B-1----:R4:W-:Y:S01]  /*0130*/  STL.64 [R1], R10 ;  /* 0x0000000a01007387 */ /* 0x0029e20000100a00 */
[----:B---3--:R-:W-:Y:S01]  /*0140*/  FADD R9, R9, UR6 ;  /* 0x0000000609097e21 */ /* 0x008fe20008000000 */
[----:B------:R-:W1:Y:S03]  /*0150*/  LDCU UR6, c[0x0][0x2f8] ;  /* 0x00005f00ff0677ac */ /* 0x000e660008000800 */
[----:B------:R-:W3:Y:S01]  /*0160*/  F2F.F64.F32 R12, R9 ;  /* 0x00000009000c7310 */ /* 0x000ee20000201800 */
[----:B------:R4:W-:Y:S04]  /*0170*/  STG.E desc[UR4][R2.64], R9 ;  /* 0x0000000902007986 */ /* 0x0009e8000c101904 */
[----:B---3--:R4:W-:Y:S01]  /*0180*/  STL.64 [R1+0x10], R12 ;  /* 0x0000100c01007387 */ /* 0x0089e20000100a00 */
[----:B-1----:R-:W-:-:S04]  /*0190*/  IADD3 R6, P0, PT, R1, UR6, RZ ;  /* 0x0000000601067c10 */ /* 0x002fc8000ff1e0ff */
[----:B0-2---:R-:W-:-:S09]  /*01a0*/  IADD3.X R7, PT, PT, RZ, UR7, RZ, P0, !PT ;  /* 0x00000007ff077c10 */ /* 0x005fd200087fe4ff */
[----:B------:R-:W-:-:S07]  /*01b0*/  LEPC R20, `(.L_x_0) ;  /* 0x000000001014794e */ /* 0x000fce0000000000 */
[----:B----4-:R-:W-:Y:S05]  /*01c0*/  CALL.ABS.NOINC R14 ;  /* 0x000000000e007343 */ /* 0x010fea0003c00000 */
.L_x_0:
[----:B------:R-:W-:Y:S05]  /*01d0*/  EXIT ;  /* 0x000000000000794d */ /* 0x000fea0003800000 */
.L_x_1:
[----:B------:R-:W-:-:S00]  /*01e0*/  BRA `(.L_x_1) ;  /* 0xfffffffc00fc7947 */ /* 0x000fc0000383ffff */
[----:B------:R-:W-:-:S00]  /*01f0*/  NOP ;  /* 0x0000000000007918 */ /* 0x000fc00000000000 */
        /* <DEDUP_REMOVED lines=8> */
.L_x_4:


//--------------------- .text._Z7kernel2PiS_i     --------------------------
	.section	.text._Z7kernel2PiS_i,"ax",@progbits
	.align	128
        .global         _Z7kernel2PiS_i
        .type           _Z7kernel2PiS_i,@function
        .size           _Z7kernel2PiS_i,(.L_x_5 - _Z7kernel2PiS_i)
        .other          _Z7kernel2PiS_i,@"STO_CUDA_ENTRY STV_DEFAULT"
_Z7kernel2PiS_i:
.text._Z7kernel2PiS_i:
[----:B------:R-:W-:Y:S01]  /*0000*/  LDC R1, c[0x0][0x37c] ;  /* 0x0000df00ff017b82 */ /* 0x000fe20000000800 */
[----:B------:R-:W0:Y:S01]  /*0010*/  S2R R0, SR_TID.X ;  /* 0x0000000000007919 */ /* 0x000e220000002100 */
[----:B------:R-:W1:Y:S01]  /*0020*/  LDCU.64 UR4, c[0x0][0x358] ;  /* 0x00006b00ff0477ac */ /* 0x000e620008000a00 */
[----:B0-----:R-:W-:-:S13]  /*0030*/  ISETP.NE.AND P0, PT, R0, 0x1, PT ;  /* 0x000000010000780c */ /* 0x001fda0003f05270 */
[----:B-1----:R-:W-:Y:S05]  /*0040*/  @!P0 BRA `(.L_x_2) ;  /* 0x00000000001c8947 */ /* 0x002fea0003800000 */
[----:B------:R-:W-:-:S13]  /*0050*/  ISETP.NE.AND P0, PT, R0, RZ, PT ;  /* 0x000000ff0000720c */ /* 0x000fda0003f05270 */
[----:B------:R-:W-:Y:S05]  /*0060*/  @P0 EXIT ;  /* 0x000000000000094d */ /* 0x000fea0003800000 */
[----:B------:R-:W0:Y:S02]  /*0070*/  LDC.64 R2, c[0x0][0x380] ;  /* 0x0000e000ff027b82 */ /* 0x000e240000000a00 */
[----:B0-----:R-:W2:Y:S02]  /*0080*/  LDG.E R0, desc[UR4][R2.64] ;  /* 0x0000000402007981 */ /* 0x001ea4000c1e1900 */
[----:B--2---:R-:W-:-:S05]  /*0090*/  VIADD R5, R0, 0x2 ;  /* 0x0000000200057836 */ /* 0x004fca0000000000 */
[----:B------:R-:W-:Y:S01]  /*00a0*/  STG.E desc[UR4][R2.64], R5 ;  /* 0x0000000502007986 */ /* 0x000fe2000c101904 */
[----:B------:R-:W-:Y:S05]  /*00b0*/  EXIT ;  /* 0x000000000000794d */ /* 0x000fea0003800000 */
.L_x_2:
[----:B------:R-:W0:Y:S02]  /*00c0*/  LDC.64 R2, c[0x0][0x380] ;  /* 0x0000e000ff027b82 */ /* 0x000e240000000a00 */
[----:B0-----:R-:W2:Y:S02]  /*00d0*/  LDG.E R0, desc[UR4][R2.64+0x4] ;  /* 0x0000040402007981 */ /* 0x001ea4000c1e1900 */
[----:B--2---:R-:W-:-:S05]  /*00e0*/  VIADD R5, R0, 0x3 ;  /* 0x0000000300057836 */ /* 0x004fca0000000000 */
[----:B------:R-:W-:Y:S01]  /*00f0*/  STG.E desc[UR4][R2.64+0x4], R5 ;  /* 0x0000040502007986 */ /* 0x000fe2000c101904 */
[----:B------:R-:W-:Y:S05]  /*0100*/  EXIT ;  /* 0x000000000000794d */ /* 0x000fea0003800000 */
.L_x_3:
        /* <DEDUP_REMOVED lines=15> */
.L_x_5:


//--------------------- .nv.global.init           --------------------------
	.section	.nv.global.init,"aw",@progbits
.nv.global.init:
	.type		$str,@object
	.size		$str,(.L_0 - $str)
$str:
        /*0000*/ 	.byte	0x25, 0x66, 0x2b, 0x67, 0x5f, 0x64, 0x61, 0x74, 0x61, 0x5b, 0x25, 0x64, 0x5d, 0x3d, 0x25, 0x66
        /*0010*/ 	.byte	0x0a, 0x00
.L_0:


//--------------------- .nv.shared.reserved.0     --------------------------
	.section	.nv.shared.reserved.0,"aw",@nobits
	.weak		__nv_reservedSMEM_offset_0_alias
	.size		__nv_reservedSMEM_offset_0_alias, 0, 64
	.other		__nv_reservedSMEM_offset_0_alias,@"STO_CUDA_RESERVED_SHARED STV_DEFAULT"
__nv_reservedSMEM_offset_0_alias:
	.zero		0
	.zero		64


//--------------------- .nv.constant0._Z6kernelPff --------------------------
	.section	.nv.constant0._Z6kernelPff,"a",@progbits
	.sectionflags	@""
	.align	4
.nv.constant0._Z6kernelPff:
	.zero		908


//--------------------- .nv.constant0._Z7kernel2PiS_i --------------------------
	.section	.nv.constant0._Z7kernel2PiS_i,"a",@progbits
	.sectionflags	@""
	.align	4
.nv.constant0._Z7kernel2PiS_i:
	.zero		916


//--------------------- SYMBOLS --------------------------

	.type		.nv.reservedSmem.offset0,@object
	.size		.nv.reservedSmem.offset0,0x4
	.type		vprintf,@function
